//
// Generated by NVIDIA NVVM Compiler
//
// Compiler Build ID: CL-36424714
// Cuda compilation tools, release 13.0, V13.0.88
// Based on NVVM 20.0.0
//

.version 9.0
.target sm_100
.address_size 64

	// .globl	_Z11mult_matrixPiS_S_i

.visible .entry _Z11mult_matrixPiS_S_i(
	.param .u64 .ptr .align 1 _Z11mult_matrixPiS_S_i_param_0,
	.param .u64 .ptr .align 1 _Z11mult_matrixPiS_S_i_param_1,
	.param .u64 .ptr .align 1 _Z11mult_matrixPiS_S_i_param_2,
	.param .u32 _Z11mult_matrixPiS_S_i_param_3
)
{
	.reg .b32 	%r<16>;
	.reg .b64 	%rd<13>;

	ld.param.u64 	%rd1, [_Z11mult_matrixPiS_S_i_param_0];
	ld.param.u64 	%rd2, [_Z11mult_matrixPiS_S_i_param_1];
	ld.param.u64 	%rd3, [_Z11mult_matrixPiS_S_i_param_2];
	ld.param.u32 	%r1, [_Z11mult_matrixPiS_S_i_param_3];
	cvta.to.global.u64 	%rd4, %rd3;
	cvta.to.global.u64 	%rd5, %rd2;
	cvta.to.global.u64 	%rd6, %rd1;
	mov.u32 	%r2, %ctaid.x;
	mov.u32 	%r3, %tid.x;
	mad.lo.s32 	%r4, %r2, 5, %r3;
	mov.u32 	%r5, %ctaid.y;
	mov.u32 	%r6, %tid.y;
	mad.lo.s32 	%r7, %r5, 5, %r6;
	mul.lo.s32 	%r8, %r4, 2000;
	add.s32 	%r9, %r1, %r8;
	mul.wide.s32 	%rd7, %r9, 4;
	add.s64 	%rd8, %rd6, %rd7;
	ld.global.u32 	%r10, [%rd8];
	mad.lo.s32 	%r11, %r1, 2000, %r7;
	mul.wide.s32 	%rd9, %r11, 4;
	add.s64 	%rd10, %rd5, %rd9;
	ld.global.u32 	%r12, [%rd10];
	add.s32 	%r13, %r8, %r7;
	mul.wide.s32 	%rd11, %r13, 4;
	add.s64 	%rd12, %rd4, %rd11;
	ld.global.u32 	%r14, [%rd12];
	mad.lo.s32 	%r15, %r12, %r10, %r14;
	st.global.u32 	[%rd12], %r15;
	ret;

}


// ===== COMPILED SASS (sm_100) =====

	.target	sm_100

	.elftype	@"ET_EXEC"


//--------------------- .note.nv.tkinfo           --------------------------
	.section	.note.nv.tkinfo,"",@"SHT_NOTE"
	.sectionflags	@"SHF_NOTE_NV_TKINFO"
	.tkinfo
        /*0018*/ 	.word	0x00000002
        /*0030*/ 	.string	""
        /*0030*/ 	.string	"ptxas"
        /*0030*/ 	.string	"Cuda compilation tools, release 13.0, V13.0.88"
        /*0030*/ 	.string	"Build cuda_13.0.r13.0/compiler.36424714_0"
        /*0030*/ 	.string	"-arch sm_100 -m 64 "



//--------------------- .note.nv.cuinfo           --------------------------
	.section	.note.nv.cuinfo,"",@"SHT_NOTE"
	.sectionflags	@"SHF_NOTE_NV_CUINFO"
        /*0018*/ 	.short	0x0002
        /*001a*/ 	.short	0x0064
        /*001c*/ 	.short	0x0082
	.zero		2


//--------------------- .nv.info                  --------------------------
	.section	.nv.info,"",@"SHT_CUDA_INFO"
	.align	4


	//----- nvinfo : EIATTR_REGCOUNT
	.align		4
        /*0000*/ 	.byte	0x04, 0x2f
        /*0002*/ 	.short	(.L_1 - .L_0)
	.align		4
.L_0:
        /*0004*/ 	.word	index@(_Z11mult_matrixPiS_S_i)
        /*0008*/ 	.word	0x00000010


	//----- nvinfo : EIATTR_FRAME_SIZE
	.align		4
.L_1:
        /*000c*/ 	.byte	0x04, 0x11
        /*000e*/ 	.short	(.L_3 - .L_2)
	.align		4
.L_2:
        /*0010*/ 	.word	index@(_Z11mult_matrixPiS_S_i)
        /*0014*/ 	.word	0x00000000


	//----- nvinfo : EIATTR_MIN_STACK_SIZE
	.align		4
.L_3:
        /*0018*/ 	.byte	0x04, 0x12
        /*001a*/ 	.short	(.L_5 - .L_4)
	.align		4
.L_4:
        /*001c*/ 	.word	index@(_Z11mult_matrixPiS_S_i)
        /*0020*/ 	.word	0x00000000
.L_5:


//--------------------- .nv.compat                --------------------------
	.section	.nv.compat,"",@"SHT_CUDA_COMPAT_INFO"
	.align	4
        /*0000*/ 	.byte	0x02, 0x09, 0x00, 0x00, 0x02, 0x02, 0x01, 0x00, 0x02, 0x05, 0x05, 0x00, 0x03, 0x07, 0x01, 0x01
        /*0010*/ 	.byte	0x02, 0x03, 0x00, 0x00, 0x02, 0x06, 0x01, 0x00, 0x04, 0x0b, 0x08, 0x00, 0x09, 0x00, 0x00, 0x00
        /*0020*/ 	.byte	0x00, 0x00, 0x00, 0x00


//--------------------- .nv.info._Z11mult_matrixPiS_S_i --------------------------
	.section	.nv.info._Z11mult_matrixPiS_S_i,"",@"SHT_CUDA_INFO"
	.sectionflags	@""
	.align	4


	//----- nvinfo : EIATTR_CUDA_API_VERSION
	.align		4
        /*0000*/ 	.byte	0x04, 0x37
        /*0002*/ 	.short	(.L_7 - .L_6)
.L_6:
        /*0004*/ 	.word	0x00000082


	//----- nvinfo : EIATTR_KPARAM_INFO
	.align		4
.L_7:
        /*0008*/ 	.byte	0x04, 0x17
        /*000a*/ 	.short	(.L_9 - .L_8)
.L_8:
        /*000c*/ 	.word	0x00000000
        /*0010*/ 	.short	0x0003
        /*0012*/ 	.short	0x0018
        /*0014*/ 	.byte	0x00, 0xf0, 0x11, 0x00


	//----- nvinfo : EIATTR_KPARAM_INFO
	.align		4
.L_9:
        /*0018*/ 	.byte	0x04, 0x17
        /*001a*/ 	.short	(.L_11 - .L_10)
.L_10:
        /*001c*/ 	.word	0x00000000
        /*0020*/ 	.short	0x0002
        /*0022*/ 	.short	0x0010
        /*0024*/ 	.byte	0x00, 0xf5, 0x21, 0x00


	//----- nvinfo : EIATTR_KPARAM_INFO
	.align		4
.L_11:
        /*0028*/ 	.byte	0x04, 0x17
        /*002a*/ 	.short	(.L_13 - .L_12)
.L_12:
        /*002c*/ 	.word	0x00000000
        /*0030*/ 	.short	0x0001
        /*0032*/ 	.short	0x0008
        /*0034*/ 	.byte	0x00, 0xf5, 0x21, 0x00


	//----- nvinfo : EIATTR_KPARAM_INFO
	.align		4
.L_13:
        /*0038*/ 	.byte	0x04, 0x17
        /*003a*/ 	.short	(.L_15 - .L_14)
.L_14:
        /*003c*/ 	.word	0x00000000
        /*0040*/ 	.short	0x0000
        /*0042*/ 	.short	0x0000
        /*0044*/ 	.byte	0x00, 0xf5, 0x21, 0x00


	//----- nvinfo : EIATTR_SPARSE_MMA_MASK
	.align		4
.L_15:
        /*0048*/ 	.byte	0x03, 0x50
        /*004a*/ 	.short	0x0000


	//----- nvinfo : EIATTR_MAXREG_COUNT
	.align		4
        /*004c*/ 	.byte	0x03, 0x1b
        /*004e*/ 	.short	0x00ff


	//----- nvinfo : EIATTR_MERCURY_ISA_VERSION
	.align		4
        /*0050*/ 	.byte	0x03, 0x5f
        /*0052*/ 	.short	0x0101


	//----- nvinfo : EIATTR_VRC_CTA_INIT_COUNT
	.align		4
        /*0054*/ 	.byte	0x02, 0x4a
	.zero		1
	.zero		1


	//----- nvinfo : EIATTR_EXIT_INSTR_OFFSETS
	.align		4
        /*0058*/ 	.byte	0x04, 0x1c
        /*005a*/ 	.short	(.L_17 - .L_16)


	//   ....[0]....
.L_16:
        /*005c*/ 	.word	0x00000170


	//----- nvinfo : EIATTR_CBANK_PARAM_SIZE
	.align		4
.L_17:
        /*0060*/ 	.byte	0x03, 0x19
        /*0062*/ 	.short	0x001c


	//----- nvinfo : EIATTR_PARAM_CBANK
	.align		4
        /*0064*/ 	.byte	0x04, 0x0a
        /*0066*/ 	.short	(.L_19 - .L_18)
	.align		4
.L_18:
        /*0068*/ 	.word	index@(.nv.constant0._Z11mult_matrixPiS_S_i)
        /*006c*/ 	.short	0x0380
        /*006e*/ 	.short	0x001c


	//----- nvinfo : EIATTR_SW_WAR
	.align		4
.L_19:
        /*0070*/ 	.byte	0x04, 0x36
        /*0072*/ 	.short	(.L_21 - .L_20)
.L_20:
        /*0074*/ 	.word	0x00000008
.L_21:


//--------------------- .nv.callgraph             --------------------------
	.section	.nv.callgraph,"",@"SHT_CUDA_CALLGRAPH"
	.align	4
	.sectionentsize	8
	.align		4
        /*0000*/ 	.word	0x00000000
	.align		4
        /*0004*/ 	.word	0xffffffff
	.align		4
        /*0008*/ 	.word	0x00000000
	.align		4
        /*000c*/ 	.word	0xfffffffe
	.align		4
        /*0010*/ 	.word	0x00000000
	.align		4
        /*0014*/ 	.word	0xfffffffd
	.align		4
        /*0018*/ 	.word	0x00000000
	.align		4
        /*001c*/ 	.word	0xfffffffc


//--------------------- .text._Z11mult_matrixPiS_S_i --------------------------
	.section	.text._Z11mult_matrixPiS_S_i,"ax",@progbits
	.align	128
        .global         _Z11mult_matrixPiS_S_i
        .type           _Z11mult_matrixPiS_S_i,@function
        .size           _Z11mult_matrixPiS_S_i,(.L_x_1 - _Z11mult_matrixPiS_S_i)
        .other          _Z11mult_matrixPiS_S_i,@"STO_CUDA_ENTRY STV_DEFAULT"
_Z11mult_matrixPiS_S_i:
.text._Z11mult_matrixPiS_S_i:
[----:B------:R-:W-:Y:S01]  /*0000*/  LDC R1, c[0x0][0x37c] ;  /* 0x0000df00ff017b82 */ /* 0x000fe20000000800 */
[----:B------:R-:W0:Y:S07]  /*0010*/  S2R R0, SR_CTAID.X ;  /* 0x0000000000007919 */ /* 0x000e2e0000002500 */
[----:B------:R-:W1:Y:S01]  /*0020*/  LDC R13, c[0x0][0x398] ;  /* 0x0000e600ff0d7b82 */ /* 0x000e620000000800 */
[----:B------:R-:W2:Y:S01]  /*0030*/  LDCU.64 UR4, c[0x0][0x358] ;  /* 0x00006b00ff0477ac */ /* 0x000ea20008000a00 */
[----:B------:R-:W0:Y:S01]  /*0040*/  S2R R9, SR_TID.X ;  /* 0x0000000000097919 */ /* 0x000e220000002100 */
[----:B------:R-:W3:Y:S05]  /*0050*/  S2R R8, SR_CTAID.Y ;  /* 0x0000000000087919 */ /* 0x000eea0000002600 */
[----:B------:R-:W4:Y:S01]  /*0060*/  LDC.64 R4, c[0x0][0x380] ;  /* 0x0000e000ff047b82 */ /* 0x000f220000000a00 */
[----:B------:R-:W3:Y:S07]  /*0070*/  S2R R11, SR_TID.Y ;  /* 0x00000000000b7919 */ /* 0x000eee0000002200 */
[----:B------:R-:W5:Y:S08]  /*0080*/  LDC.64 R6, c[0x0][0x388] ;  /* 0x0000e200ff067b82 */ /* 0x000f700000000a00 */
[----:B------:R-:W2:Y:S01]  /*0090*/  LDC.64 R2, c[0x0][0x390] ;  /* 0x0000e400ff027b82 */ /* 0x000ea20000000a00 */
[----:B0-----:R-:W-:-:S02]  /*00a0*/  IMAD R0, R0, 0x5, R9 ;  /* 0x0000000500007824 */ /* 0x001fc400078e0209 */
[----:B---3--:R-:W-:Y:S02]  /*00b0*/  IMAD R9, R8, 0x5, R11 ;  /* 0x0000000508097824 */ /* 0x008fe400078e020b */
[C---:B-1----:R-:W-:Y:S02]  /*00c0*/  IMAD R11, R0.reuse, 0x7d0, R13 ;  /* 0x000007d0000b7824 */ /* 0x042fe400078e020d */
[--C-:B------:R-:W-:Y:S02]  /*00d0*/  IMAD R13, R13, 0x7d0, R9.reuse ;  /* 0x000007d00d0d7824 */ /* 0x100fe400078e0209 */
[----:B------:R-:W-:Y:S02]  /*00e0*/  IMAD R9, R0, 0x7d0, R9 ;  /* 0x000007d000097824 */ /* 0x000fe400078e0209 */
[----:B----4-:R-:W-:-:S04]  /*00f0*/  IMAD.WIDE R4, R11, 0x4, R4 ;  /* 0x000000040b047825 */ /* 0x010fc800078e0204 */
[----:B-----5:R-:W-:Y:S02]  /*0100*/  IMAD.WIDE R6, R13, 0x4, R6 ;  /* 0x000000040d067825 */ /* 0x020fe400078e0206 */
[----:B--2---:R-:W2:Y:S02]  /*0110*/  LDG.E R4, desc[UR4][R4.64] ;  /* 0x0000000404047981 */ /* 0x004ea4000c1e1900 */
[----:B------:R-:W-:Y:S02]  /*0120*/  IMAD.WIDE R2, R9, 0x4, R2 ;  /* 0x0000000409027825 */ /* 0x000fe400078e0202 */
[----:B------:R-:W2:Y:S04]  /*0130*/  LDG.E R7, desc[UR4][R6.64] ;  /* 0x0000000406077981 */ /* 0x000ea8000c1e1900 */
[----:B------:R-:W2:Y:S02]  /*0140*/  LDG.E R0, desc[UR4][R2.64] ;  /* 0x0000000402007981 */ /* 0x000ea4000c1e1900 */
[----:B--2---:R-:W-:-:S05]  /*0150*/  IMAD R9, R4, R7, R0 ;  /* 0x0000000704097224 */ /* 0x004fca00078e0200 */
[----:B------:R-:W-:Y:S01]  /*0160*/  STG.E desc[UR4][R2.64], R9 ;  /* 0x0000000902007986 */ /* 0x000fe2000c101904 */
[----:B------:R-:W-:Y:S05]  /*0170*/  EXIT ;  /* 0x000000000000794d */ /* 0x000fea0003800000 */
.L_x_0:
[----:B------:R-:W-:-:S00]  /*0180*/  BRA `(.L_x_0) ;  /* 0xfffffffc00fc7947 */ /* 0x000fc0000383ffff */
[----:B------:R-:W-:-:S00]  /*0190*/  NOP ;  /* 0x0000000000007918 */ /* 0x000fc00000000000 */
        /* <DEDUP_REMOVED lines=14> */
.L_x_1:


//--------------------- .nv.shared.reserved.0     --------------------------
	.section	.nv.shared.reserved.0,"aw",@nobits
	.weak		__nv_reservedSMEM_offset_0_alias
	.size		__nv_reservedSMEM_offset_0_alias, 0, 64
	.other		__nv_reservedSMEM_offset_0_alias,@"STO_CUDA_RESERVED_SHARED STV_DEFAULT"
__nv_reservedSMEM_offset_0_alias:
	.zero		0
	.zero		64


//--------------------- .nv.constant0._Z11mult_matrixPiS_S_i --------------------------
	.section	.nv.constant0._Z11mult_matrixPiS_S_i,"a",@progbits
	.sectionflags	@""
	.align	4
.nv.constant0._Z11mult_matrixPiS_S_i:
	.zero		924


//--------------------- SYMBOLS --------------------------

	.type		.nv.reservedSmem.offset0,@object
	.size		.nv.reservedSmem.offset0,0x4
